//
// Generated by NVIDIA NVVM Compiler
//
// Compiler Build ID: CL-36424714
// Cuda compilation tools, release 13.0, V13.0.88
// Based on NVVM 20.0.0
//

.version 9.0
.target sm_100
.address_size 64

	// .globl	_Z5firstPfS_i
// _ZZ5firstPfS_iE4temp has been demoted

.visible .entry _Z5firstPfS_i(
	.param .u64 .ptr .align 1 _Z5firstPfS_i_param_0,
	.param .u64 .ptr .align 1 _Z5firstPfS_i_param_1,
	.param .u32 _Z5firstPfS_i_param_2
)
{
	.reg .pred 	%p<6>;
	.reg .b32 	%r<15>;
	.reg .b32 	%f<7>;
	.reg .b64 	%rd<7>;
	// demoted variable
	.shared .align 4 .b8 _ZZ5firstPfS_iE4temp[4096];
	ld.param.u64 	%rd1, [_Z5firstPfS_i_param_0];
	ld.param.u64 	%rd2, [_Z5firstPfS_i_param_1];
	ld.param.u32 	%r7, [_Z5firstPfS_i_param_2];
	mov.u32 	%r8, %ctaid.x;
	mov.u32 	%r14, %ntid.x;
	mov.u32 	%r2, %tid.x;
	mad.lo.s32 	%r3, %r8, %r14, %r2;
	setp.ge.s32 	%p1, %r3, %r7;
	shl.b32 	%r9, %r2, 2;
	mov.u32 	%r10, _ZZ5firstPfS_iE4temp;
	add.s32 	%r4, %r10, %r9;
	@%p1 bra 	$L__BB0_2;
	cvta.to.global.u64 	%rd3, %rd1;
	mul.wide.s32 	%rd4, %r3, 4;
	add.s64 	%rd5, %rd3, %rd4;
	ld.global.f32 	%f1, [%rd5];
	st.shared.f32 	[%r4], %f1;
	bra.uni 	$L__BB0_3;
$L__BB0_2:
	mov.b32 	%r11, 0;
	st.shared.u32 	[%r4], %r11;
$L__BB0_3:
	setp.lt.u32 	%p2, %r14, 2;
	@%p2 bra 	$L__BB0_7;
$L__BB0_4:
	shr.u32 	%r6, %r14, 1;
	bar.sync 	0;
	setp.ge.u32 	%p3, %r2, %r6;
	@%p3 bra 	$L__BB0_6;
	shl.b32 	%r12, %r6, 2;
	add.s32 	%r13, %r4, %r12;
	ld.shared.f32 	%f2, [%r13];
	ld.shared.f32 	%f3, [%r4];
	add.f32 	%f4, %f2, %f3;
	st.shared.f32 	[%r4], %f4;
$L__BB0_6:
	setp.gt.u32 	%p4, %r14, 3;
	mov.u32 	%r14, %r6;
	@%p4 bra 	$L__BB0_4;
$L__BB0_7:
	setp.ne.s32 	%p5, %r2, 0;
	@%p5 bra 	$L__BB0_9;
	ld.shared.f32 	%f5, [_ZZ5firstPfS_iE4temp];
	cvta.to.global.u64 	%rd6, %rd2;
	atom.global.add.f32 	%f6, [%rd6], %f5;
$L__BB0_9:
	ret;

}


// ===== COMPILED SASS (sm_100) =====

	.target	sm_100

	.elftype	@"ET_EXEC"


//--------------------- .note.nv.tkinfo           --------------------------
	.section	.note.nv.tkinfo,"",@"SHT_NOTE"
	.sectionflags	@"SHF_NOTE_NV_TKINFO"
	.tkinfo
        /*0018*/ 	.word	0x00000002
        /*0030*/ 	.string	""
        /*0030*/ 	.string	"ptxas"
        /*0030*/ 	.string	"Cuda compilation tools, release 13.0, V13.0.88"
        /*0030*/ 	.string	"Build cuda_13.0.r13.0/compiler.36424714_0"
        /*0030*/ 	.string	"-arch sm_100 -m 64 "



//--------------------- .note.nv.cuinfo           --------------------------
	.section	.note.nv.cuinfo,"",@"SHT_NOTE"
	.sectionflags	@"SHF_NOTE_NV_CUINFO"
        /*0018*/ 	.short	0x0002
        /*001a*/ 	.short	0x0064
        /*001c*/ 	.short	0x0082
	.zero		2


//--------------------- .nv.info                  --------------------------
	.section	.nv.info,"",@"SHT_CUDA_INFO"
	.align	4


	//----- nvinfo : EIATTR_REGCOUNT
	.align		4
        /*0000*/ 	.byte	0x04, 0x2f
        /*0002*/ 	.short	(.L_1 - .L_0)
	.align		4
.L_0:
        /*0004*/ 	.word	index@(_Z5firstPfS_i)
        /*0008*/ 	.word	0x0000000a


	//----- nvinfo : EIATTR_FRAME_SIZE
	.align		4
.L_1:
        /*000c*/ 	.byte	0x04, 0x11
        /*000e*/ 	.short	(.L_3 - .L_2)
	.align		4
.L_2:
        /*0010*/ 	.word	index@(_Z5firstPfS_i)
        /*0014*/ 	.word	0x00000000


	//----- nvinfo : EIATTR_MIN_STACK_SIZE
	.align		4
.L_3:
        /*0018*/ 	.byte	0x04, 0x12
        /*001a*/ 	.short	(.L_5 - .L_4)
	.align		4
.L_4:
        /*001c*/ 	.word	index@(_Z5firstPfS_i)
        /*0020*/ 	.word	0x00000000
.L_5:


//--------------------- .nv.compat                --------------------------
	.section	.nv.compat,"",@"SHT_CUDA_COMPAT_INFO"
	.align	4
        /*0000*/ 	.byte	0x02, 0x09, 0x00, 0x00, 0x02, 0x02, 0x01, 0x00, 0x02, 0x05, 0x05, 0x00, 0x03, 0x07, 0x01, 0x01
        /*0010*/ 	.byte	0x02, 0x03, 0x00, 0x00, 0x02, 0x06, 0x01, 0x00, 0x04, 0x0b, 0x08, 0x00, 0x09, 0x00, 0x00, 0x00
        /*0020*/ 	.byte	0x00, 0x00, 0x00, 0x00


//--------------------- .nv.info._Z5firstPfS_i    --------------------------
	.section	.nv.info._Z5firstPfS_i,"",@"SHT_CUDA_INFO"
	.sectionflags	@""
	.align	4


	//----- nvinfo : EIATTR_CUDA_API_VERSION
	.align		4
        /*0000*/ 	.byte	0x04, 0x37
        /*0002*/ 	.short	(.L_7 - .L_6)
.L_6:
        /*0004*/ 	.word	0x00000082


	//----- nvinfo : EIATTR_KPARAM_INFO
	.align		4
.L_7:
        /*0008*/ 	.byte	0x04, 0x17
        /*000a*/ 	.short	(.L_9 - .L_8)
.L_8:
        /*000c*/ 	.word	0x00000000
        /*0010*/ 	.short	0x0002
        /*0012*/ 	.short	0x0010
        /*0014*/ 	.byte	0x00, 0xf0, 0x11, 0x00


	//----- nvinfo : EIATTR_KPARAM_INFO
	.align		4
.L_9:
        /*0018*/ 	.byte	0x04, 0x17
        /*001a*/ 	.short	(.L_11 - .L_10)
.L_10:
        /*001c*/ 	.word	0x00000000
        /*0020*/ 	.short	0x0001
        /*0022*/ 	.short	0x0008
        /*0024*/ 	.byte	0x00, 0xf5, 0x21, 0x00


	//----- nvinfo : EIATTR_KPARAM_INFO
	.align		4
.L_11:
        /*0028*/ 	.byte	0x04, 0x17
        /*002a*/ 	.short	(.L_13 - .L_12)
.L_12:
        /*002c*/ 	.word	0x00000000
        /*0030*/ 	.short	0x0000
        /*0032*/ 	.short	0x0000
        /*0034*/ 	.byte	0x00, 0xf5, 0x21, 0x00


	//----- nvinfo : EIATTR_SPARSE_MMA_MASK
	.align		4
.L_13:
        /*0038*/ 	.byte	0x03, 0x50
        /*003a*/ 	.short	0x0000


	//----- nvinfo : EIATTR_MAXREG_COUNT
	.align		4
        /*003c*/ 	.byte	0x03, 0x1b
        /*003e*/ 	.short	0x00ff


	//----- nvinfo : EIATTR_NUM_BARRIERS
	.align		4
        /*0040*/ 	.byte	0x02, 0x4c
        /*0042*/ 	.byte	0x01
	.zero		1


	//----- nvinfo : EIATTR_MERCURY_ISA_VERSION
	.align		4
        /*0044*/ 	.byte	0x03, 0x5f
        /*0046*/ 	.short	0x0101


	//----- nvinfo : EIATTR_VRC_CTA_INIT_COUNT
	.align		4
        /*0048*/ 	.byte	0x02, 0x4a
	.zero		1
	.zero		1


	//----- nvinfo : EIATTR_EXIT_INSTR_OFFSETS
	.align		4
        /*004c*/ 	.byte	0x04, 0x1c
        /*004e*/ 	.short	(.L_15 - .L_14)


	//   ....[0]....
.L_14:
        /*0050*/ 	.word	0x000001f0


	//   ....[1]....
        /*0054*/ 	.word	0x00000260


	//----- nvinfo : EIATTR_CBANK_PARAM_SIZE
	.align		4
.L_15:
        /*0058*/ 	.byte	0x03, 0x19
        /*005a*/ 	.short	0x0014


	//----- nvinfo : EIATTR_PARAM_CBANK
	.align		4
        /*005c*/ 	.byte	0x04, 0x0a
        /*005e*/ 	.short	(.L_17 - .L_16)
	.align		4
.L_16:
        /*0060*/ 	.word	index@(.nv.constant0._Z5firstPfS_i)
        /*0064*/ 	.short	0x0380
        /*0066*/ 	.short	0x0014


	//----- nvinfo : EIATTR_SW_WAR
	.align		4
.L_17:
        /*0068*/ 	.byte	0x04, 0x36
        /*006a*/ 	.short	(.L_19 - .L_18)
.L_18:
        /*006c*/ 	.word	0x00000008
.L_19:


//--------------------- .nv.callgraph             --------------------------
	.section	.nv.callgraph,"",@"SHT_CUDA_CALLGRAPH"
	.align	4
	.sectionentsize	8
	.align		4
        /*0000*/ 	.word	0x00000000
	.align		4
        /*0004*/ 	.word	0xffffffff
	.align		4
        /*0008*/ 	.word	0x00000000
	.align		4
        /*000c*/ 	.word	0xfffffffe
	.align		4
        /*0010*/ 	.word	0x00000000
	.align		4
        /*0014*/ 	.word	0xfffffffd
	.align		4
        /*0018*/ 	.word	0x00000000
	.align		4
        /*001c*/ 	.word	0xfffffffc


//--------------------- .text._Z5firstPfS_i       --------------------------
	.section	.text._Z5firstPfS_i,"ax",@progbits
	.align	128
        .global         _Z5firstPfS_i
        .type           _Z5firstPfS_i,@function
        .size           _Z5firstPfS_i,(.L_x_3 - _Z5firstPfS_i)
        .other          _Z5firstPfS_i,@"STO_CUDA_ENTRY STV_DEFAULT"
_Z5firstPfS_i:
.text._Z5firstPfS_i:
[----:B------:R-:W-:Y:S01]  /*0000*/  LDC R1, c[0x0][0x37c] ;  /* 0x0000df00ff017b82 */ /* 0x000fe20000000800 */
[----:B------:R-:W0:Y:S07]  /*0010*/  S2R R7, SR_TID.X ;  /* 0x0000000000077919 */ /* 0x000e2e0000002100 */
[----:B------:R-:W0:Y:S01]  /*0020*/  S2UR UR4, SR_CTAID.X ;  /* 0x00000000000479c3 */ /* 0x000e220000002500 */
[----:B------:R-:W1:Y:S01]  /*0030*/  LDCU UR5, c[0x0][0x390] ;  /* 0x00007200ff0577ac */ /* 0x000e620008000800 */
[----:B------:R-:W2:Y:S06]  /*0040*/  LDCU.64 UR6, c[0x0][0x358] ;  /* 0x00006b00ff0677ac */ /* 0x000eac0008000a00 */
[----:B------:R-:W0:Y:S02]  /*0050*/  LDC R4, c[0x0][0x360] ;  /* 0x0000d800ff047b82 */ /* 0x000e240000000800 */
[----:B0-----:R-:W-:-:S05]  /*0060*/  IMAD R5, R4, UR4, R7 ;  /* 0x0000000404057c24 */ /* 0x001fca000f8e0207 */
[----:B-1----:R-:W-:-:S13]  /*0070*/  ISETP.GE.AND P1, PT, R5, UR5, PT ;  /* 0x0000000505007c0c */ /* 0x002fda000bf26270 */
[----:B------:R-:W0:Y:S02]  /*0080*/  @!P1 LDC.64 R2, c[0x0][0x380] ;  /* 0x0000e000ff029b82 */ /* 0x000e240000000a00 */
[----:B0-----:R-:W-:-:S06]  /*0090*/  @!P1 IMAD.WIDE R2, R5, 0x4, R2 ;  /* 0x0000000405029825 */ /* 0x001fcc00078e0202 */
[----:B--2---:R-:W2:Y:S01]  /*00a0*/  @!P1 LDG.E R3, desc[UR6][R2.64] ;  /* 0x0000000602039981 */ /* 0x004ea2000c1e1900 */
[----:B------:R-:W0:Y:S01]  /*00b0*/  S2UR UR5, SR_CgaCtaId ;  /* 0x00000000000579c3 */ /* 0x000e220000008800 */
[----:B------:R-:W-:Y:S01]  /*00c0*/  UMOV UR4, 0x400 ;  /* 0x0000040000047882 */ /* 0x000fe20000000000 */
[----:B------:R-:W-:Y:S02]  /*00d0*/  ISETP.GE.U32.AND P2, PT, R4, 0x2, PT ;  /* 0x000000020400780c */ /* 0x000fe40003f46070 */
[----:B------:R-:W-:Y:S01]  /*00e0*/  ISETP.NE.AND P0, PT, R7, RZ, PT ;  /* 0x000000ff0700720c */ /* 0x000fe20003f05270 */
[----:B0-----:R-:W-:-:S06]  /*00f0*/  ULEA UR4, UR5, UR4, 0x18 ;  /* 0x0000000405047291 */ /* 0x001fcc000f8ec0ff */
[----:B------:R-:W-:-:S05]  /*0100*/  LEA R0, R7, UR4, 0x2 ;  /* 0x0000000407007c11 */ /* 0x000fca000f8e10ff */
[----:B--2---:R0:W-:Y:S04]  /*0110*/  @!P1 STS [R0], R3 ;  /* 0x0000000300009388 */ /* 0x0041e80000000800 */
[----:B------:R0:W-:Y:S01]  /*0120*/  @P1 STS [R0], RZ ;  /* 0x000000ff00001388 */ /* 0x0001e20000000800 */
[----:B------:R-:W-:Y:S05]  /*0130*/  @!P2 BRA `(.L_x_0) ;  /* 0x00000000002ca947 */ /* 0x000fea0003800000 */
.L_x_1:
[----:B------:R-:W-:Y:S01]  /*0140*/  BAR.SYNC.DEFER_BLOCKING 0x0 ;  /* 0x0000000000007b1d */ /* 0x000fe20000010000 */
[----:B------:R-:W-:-:S04]  /*0150*/  SHF.R.U32.HI R5, RZ, 0x1, R4 ;  /* 0x00000001ff057819 */ /* 0x000fc80000011604 */
[----:B------:R-:W-:-:S13]  /*0160*/  ISETP.GE.U32.AND P1, PT, R7, R5, PT ;  /* 0x000000050700720c */ /* 0x000fda0003f26070 */
[----:B------:R-:W-:Y:S01]  /*0170*/  @!P1 IMAD R2, R5, 0x4, R0 ;  /* 0x0000000405029824 */ /* 0x000fe200078e0200 */
[----:B0-----:R-:W-:Y:S05]  /*0180*/  @!P1 LDS R3, [R0] ;  /* 0x0000000000039984 */ /* 0x001fea0000000800 */
[----:B------:R-:W0:Y:S02]  /*0190*/  @!P1 LDS R2, [R2] ;  /* 0x0000000002029984 */ /* 0x000e240000000800 */
[----:B0-----:R-:W-:-:S05]  /*01a0*/  @!P1 FADD R3, R2, R3 ;  /* 0x0000000302039221 */ /* 0x001fca0000000000 */
[----:B------:R1:W-:Y:S01]  /*01b0*/  @!P1 STS [R0], R3 ;  /* 0x0000000300009388 */ /* 0x0003e20000000800 */
[----:B------:R-:W-:Y:S01]  /*01c0*/  ISETP.GT.U32.AND P1, PT, R4, 0x3, PT ;  /* 0x000000030400780c */ /* 0x000fe20003f24070 */
[----:B------:R-:W-:-:S12]  /*01d0*/  IMAD.MOV.U32 R4, RZ, RZ, R5 ;  /* 0x000000ffff047224 */ /* 0x000fd800078e0005 */
[----:B-1----:R-:W-:Y:S05]  /*01e0*/  @P1 BRA `(.L_x_1) ;  /* 0xfffffffc00d41947 */ /* 0x002fea000383ffff */
.L_x_0:
[----:B------:R-:W-:Y:S05]  /*01f0*/  @P0 EXIT ;  /* 0x000000000000094d */ /* 0x000fea0003800000 */
[----:B------:R-:W1:Y:S01]  /*0200*/  S2UR UR5, SR_CgaCtaId ;  /* 0x00000000000579c3 */ /* 0x000e620000008800 */
[----:B------:R-:W-:-:S07]  /*0210*/  UMOV UR4, 0x400 ;  /* 0x0000040000047882 */ /* 0x000fce0000000000 */
[----:B0-----:R-:W0:Y:S01]  /*0220*/  LDC.64 R2, c[0x0][0x388] ;  /* 0x0000e200ff027b82 */ /* 0x001e220000000a00 */
[----:B-1----:R-:W-:-:S09]  /*0230*/  ULEA UR4, UR5, UR4, 0x18 ;  /* 0x0000000405047291 */ /* 0x002fd2000f8ec0ff */
[----:B------:R-:W0:Y:S04]  /*0240*/  LDS R5, [UR4] ;  /* 0x00000004ff057984 */ /* 0x000e280008000800 */
[----:B0-----:R-:W-:Y:S01]  /*0250*/  REDG.E.ADD.F32.FTZ.RN.STRONG.GPU desc[UR6][R2.64], R5 ;  /* 0x00000005020079a6 */ /* 0x001fe2000c12f306 */
[----:B------:R-:W-:Y:S05]  /*0260*/  EXIT ;  /* 0x000000000000794d */ /* 0x000fea0003800000 */
.L_x_2:
[----:B------:R-:W-:-:S00]  /*0270*/  BRA `(.L_x_2) ;  /* 0xfffffffc00fc7947 */ /* 0x000fc0000383ffff */
[----:B------:R-:W-:-:S00]  /*0280*/  NOP ;  /* 0x0000000000007918 */ /* 0x000fc00000000000 */
[----:B------:R-:W-:-:S00]  /*0290*/  NOP ;  /* 0x0000000000007918 */ /* 0x000fc00000000000 */
[----:B------:R-:W-:-:S00]  /*02a0*/  NOP ;  /* 0x0000000000007918 */ /* 0x000fc00000000000 */
[----:B------:R-:W-:-:S00]  /*02b0*/  NOP ;  /* 0x0000000000007918 */ /* 0x000fc00000000000 */
[----:B------:R-:W-:-:S00]  /*02c0*/  NOP ;  /* 0x0000000000007918 */ /* 0x000fc00000000000 */
[----:B------:R-:W-:-:S00]  /*02d0*/  NOP ;  /* 0x0000000000007918 */ /* 0x000fc00000000000 */
[----:B------:R-:W-:-:S00]  /*02e0*/  NOP ;  /* 0x0000000000007918 */ /* 0x000fc00000000000 */
[----:B------:R-:W-:-:S00]  /*02f0*/  NOP ;  /* 0x0000000000007918 */ /* 0x000fc00000000000 */
.L_x_3:


//--------------------- .nv.shared._Z5firstPfS_i  --------------------------
	.section	.nv.shared._Z5firstPfS_i,"aw",@nobits
	.sectionflags	@""
	.align	4
.nv.shared._Z5firstPfS_i:
	.zero		5120


//--------------------- .nv.shared.reserved.0     --------------------------
	.section	.nv.shared.reserved.0,"aw",@nobits
	.weak		__nv_reservedSMEM_offset_0_alias
	.size		__nv_reservedSMEM_offset_0_alias, 0, 64
	.other		__nv_reservedSMEM_offset_0_alias,@"STO_CUDA_RESERVED_SHARED STV_DEFAULT"
__nv_reservedSMEM_offset_0_alias:
	.zero		0
	.zero		64


//--------------------- .nv.constant0._Z5firstPfS_i --------------------------
	.section	.nv.constant0._Z5firstPfS_i,"a",@progbits
	.sectionflags	@""
	.align	4
.nv.constant0._Z5firstPfS_i:
	.zero		916


//--------------------- SYMBOLS --------------------------

	.type		.nv.reservedSmem.offset0,@object
	.size		.nv.reservedSmem.offset0,0x4
	.type		.nv.reservedSmem.cap,@object
	.size		.nv.reservedSmem.cap,0x4
